	.headerflags	@"EF_CUDA_TEXMODE_UNIFIED EF_CUDA_64BIT_ADDRESS EF_CUDA_ACCELERATORS EF_CUDA_SM90 EF_CUDA_VIRTUAL_SM(EF_CUDA_SM90)"
	.elftype	@"ET_EXEC"


//--------------------- .nv.info                  --------------------------
	.section	.nv.info,"",@"SHT_CUDA_INFO"
	.align	4


	//----- nvinfo : EIATTR_REGCOUNT
	.align		4
        /*0000*/ 	.byte	0x04, 0x2f
        /*0002*/ 	.short	(.L_3 - .L_2)
	.align		4
.L_2:
        /*0004*/ 	.word	index@(triton_poi_fused__native_batch_norm_legit_no_training_add_relu_0)
        /*0008*/ 	.word	0x0000001a


	//----- nvinfo : EIATTR_MIN_STACK_SIZE
	.align		4
.L_3:
        /*000c*/ 	.byte	0x04, 0x12
        /*000e*/ 	.short	(.L_5 - .L_4)
	.align		4
.L_4:
        /*0010*/ 	.word	index@(triton_poi_fused__native_batch_norm_legit_no_training_add_relu_0)
        /*0014*/ 	.word	0x00000000


	//----- nvinfo : EIATTR_FRAME_SIZE
	.align		4
.L_5:
        /*0018*/ 	.byte	0x04, 0x11
        /*001a*/ 	.short	(.L_7 - .L_6)
	.align		4
.L_6:
        /*001c*/ 	.word	index@(triton_poi_fused__native_batch_norm_legit_no_training_add_relu_0)
        /*0020*/ 	.word	0x00000000


	//----- nvinfo : EIATTR_MIN_STACK_SIZE
	.align		4
.L_7:
        /*0024*/ 	.byte	0x04, 0x12
        /*0026*/ 	.short	(.L_9 - .L_8)
	.align		4
.L_8:
        /*0028*/ 	.word	index@(triton_poi_fused__native_batch_norm_legit_no_training_add_relu_0)
        /*002c*/ 	.word	0x00000000
.L_9:


//--------------------- .nv.info.triton_poi_fused__native_batch_norm_legit_no_training_add_relu_0 --------------------------
	.section	.nv.info.triton_poi_fused__native_batch_norm_legit_no_training_add_relu_0,"",@"SHT_CUDA_INFO"
	.sectionflags	@""
	.align	4


	//----- nvinfo : EIATTR_CUDA_API_VERSION
	.align		4
        /*0000*/ 	.byte	0x04, 0x37
        /*0002*/ 	.short	(.L_11 - .L_10)
.L_10:
        /*0004*/ 	.word	0x0000007c


	//----- nvinfo : EIATTR_KPARAM_INFO
	.align		4
.L_11:
        /*0008*/ 	.byte	0x04, 0x17
        /*000a*/ 	.short	(.L_13 - .L_12)
.L_12:
        /*000c*/ 	.word	0x00000000
        /*0010*/ 	.short	0x0006
        /*0012*/ 	.short	0x0030
        /*0014*/ 	.byte	0x00, 0xf0, 0x11, 0x00


	//----- nvinfo : EIATTR_KPARAM_INFO
	.align		4
.L_13:
        /*0018*/ 	.byte	0x04, 0x17
        /*001a*/ 	.short	(.L_15 - .L_14)
.L_14:
        /*001c*/ 	.word	0x00000000
        /*0020*/ 	.short	0x0005
        /*0022*/ 	.short	0x0028
        /*0024*/ 	.byte	0x00, 0xf4, 0x21, 0x00


	//----- nvinfo : EIATTR_KPARAM_INFO
	.align		4
.L_15:
        /*0028*/ 	.byte	0x04, 0x17
        /*002a*/ 	.short	(.L_17 - .L_16)
.L_16:
        /*002c*/ 	.word	0x00000000
        /*0030*/ 	.short	0x0004
        /*0032*/ 	.short	0x0020
        /*0034*/ 	.byte	0x00, 0xf4, 0x21, 0x00


	//----- nvinfo : EIATTR_KPARAM_INFO
	.align		4
.L_17:
        /*0038*/ 	.byte	0x04, 0x17
        /*003a*/ 	.short	(.L_19 - .L_18)
.L_18:
        /*003c*/ 	.word	0x00000000
        /*0040*/ 	.short	0x0003
        /*0042*/ 	.short	0x0018
        /*0044*/ 	.byte	0x00, 0xf4, 0x21, 0x00


	//----- nvinfo : EIATTR_KPARAM_INFO
	.align		4
.L_19:
        /*0048*/ 	.byte	0x04, 0x17
        /*004a*/ 	.short	(.L_21 - .L_20)
.L_20:
        /*004c*/ 	.word	0x00000000
        /*0050*/ 	.short	0x0002
        /*0052*/ 	.short	0x0010
        /*0054*/ 	.byte	0x00, 0xf4, 0x21, 0x00


	//----- nvinfo : EIATTR_KPARAM_INFO
	.align		4
.L_21:
        /*0058*/ 	.byte	0x04, 0x17
        /*005a*/ 	.short	(.L_23 - .L_22)
.L_22:
        /*005c*/ 	.word	0x00000000
        /*0060*/ 	.short	0x0001
        /*0062*/ 	.short	0x0008
        /*0064*/ 	.byte	0x00, 0xf4, 0x21, 0x00


	//----- nvinfo : EIATTR_KPARAM_INFO
	.align		4
.L_23:
        /*0068*/ 	.byte	0x04, 0x17
        /*006a*/ 	.short	(.L_25 - .L_24)
.L_24:
        /*006c*/ 	.word	0x00000000
        /*0070*/ 	.short	0x0000
        /*0072*/ 	.short	0x0000
        /*0074*/ 	.byte	0x00, 0xf4, 0x21, 0x00


	//----- nvinfo : EIATTR_SPARSE_MMA_MASK
	.align		4
.L_25:
        /*0078*/ 	.byte	0x03, 0x50
        /*007a*/ 	.short	0x0000


	//----- nvinfo : EIATTR_MAXREG_COUNT
	.align		4
        /*007c*/ 	.byte	0x03, 0x1b
        /*007e*/ 	.short	0x00ff


	//----- nvinfo : EIATTR_EXIT_INSTR_OFFSETS
	.align		4
        /*0080*/ 	.byte	0x04, 0x1c
        /*0082*/ 	.short	(.L_27 - .L_26)


	//   ....[0]....
.L_26:
        /*0084*/ 	.word	0x000004e0


	//   ....[1]....
        /*0088*/ 	.word	0x00000500


	//----- nvinfo : EIATTR_REQNTID
	.align		4
.L_27:
        /*008c*/ 	.byte	0x04, 0x10
        /*008e*/ 	.short	(.L_29 - .L_28)
.L_28:
        /*0090*/ 	.word	0x00000080
        /*0094*/ 	.word	0x00000001
        /*0098*/ 	.word	0x00000001


	//----- nvinfo : EIATTR_CBANK_PARAM_SIZE
	.align		4
.L_29:
        /*009c*/ 	.byte	0x03, 0x19
        /*009e*/ 	.short	0x0034


	//----- nvinfo : EIATTR_PARAM_CBANK
	.align		4
        /*00a0*/ 	.byte	0x04, 0x0a
        /*00a2*/ 	.short	(.L_31 - .L_30)
	.align		4
.L_30:
        /*00a4*/ 	.word	index@(.nv.constant0.triton_poi_fused__native_batch_norm_legit_no_training_add_relu_0)
        /*00a8*/ 	.short	0x0210
        /*00aa*/ 	.short	0x0034


	//----- nvinfo : EIATTR_SW_WAR
	.align		4
.L_31:
        /*00ac*/ 	.byte	0x04, 0x36
        /*00ae*/ 	.short	(.L_33 - .L_32)
.L_32:
        /*00b0*/ 	.word	0x00000008
.L_33:


//--------------------- .nv.callgraph             --------------------------
	.section	.nv.callgraph,"",@"SHT_CUDA_CALLGRAPH"
	.align	4
	.sectionentsize	8
	.align		4
        /*0000*/ 	.word	0x00000000
	.align		4
        /*0004*/ 	.word	0xffffffff
	.align		4
        /*0008*/ 	.word	0x00000000
	.align		4
        /*000c*/ 	.word	0xfffffffe
	.align		4
        /*0010*/ 	.word	0x00000000
	.align		4
        /*0014*/ 	.word	0xfffffffd
	.align		4
        /*0018*/ 	.word	0x00000000
	.align		4
        /*001c*/ 	.word	0xfffffffc


//--------------------- .nv.constant4             --------------------------
	.section	.nv.constant4,"a",@progbits
	.align	8
	.align		8
.nv.constant4:
        /*0000*/ 	.dword	_$_str
	.align		8
        /*0008*/ 	.dword	_$_str_$_2


//--------------------- .text.triton_poi_fused__native_batch_norm_legit_no_training_add_relu_0 --------------------------
	.section	.text.triton_poi_fused__native_batch_norm_legit_no_training_add_relu_0,"ax",@progbits
	.align	128
        .global         triton_poi_fused__native_batch_norm_legit_no_training_add_relu_0
        .type           triton_poi_fused__native_batch_norm_legit_no_training_add_relu_0,@function
        .size           triton_poi_fused__native_batch_norm_legit_no_training_add_relu_0,(.L_x_1 - triton_poi_fused__native_batch_norm_legit_no_training_add_relu_0)
        .other          triton_poi_fused__native_batch_norm_legit_no_training_add_relu_0,@"STO_CUDA_ENTRY STV_DEFAULT"
triton_poi_fused__native_batch_norm_legit_no_training_add_relu_0:
.text.triton_poi_fused__native_batch_norm_legit_no_training_add_relu_0:
[----:B------:R-:W0:Y:S01]  /*0000*/  LDC R1, c[0x0][0x28] ;  /* 0x00000a00ff017b82 */ /* 0x000e220000000800 */
[----:B------:R-:W1:Y:S07]  /*0010*/  S2R R0, SR_TID.X ;  /* 0x0000000000007919 */ /* 0x000e6e0000002100 */
[----:B------:R-:W2:Y:S01]  /*0020*/  LDC.64 R12, c[0x0][0x228] ;  /* 0x00008a00ff0c7b82 */ /* 0x000ea20000000a00 */
[----:B------:R-:W-:Y:S01]  /*0030*/  CS2R R6, SRZ ;  /* 0x0000000000067805 */ /* 0x000fe2000001ff00 */
[----:B------:R-:W-:Y:S01]  /*0040*/  ULDC.64 UR4, c[0x0][0x208] ;  /* 0x0000820000047ab9 */ /* 0x000fe20000000a00 */
[----:B------:R-:W3:Y:S05]  /*0050*/  S2R R9, SR_CTAID.X ;  /* 0x0000000000097919 */ /* 0x000eea0000002500 */
[----:B------:R-:W4:Y:S08]  /*0060*/  LDC.64 R20, c[0x0][0x220] ;  /* 0x00008800ff147b82 */ /* 0x000f300000000a00 */
[----:B------:R-:W5:Y:S08]  /*0070*/  LDC.64 R18, c[0x0][0x218] ;  /* 0x00008600ff127b82 */ /* 0x000f700000000a00 */
[----:B------:R-:W2:Y:S01]  /*0080*/  LDC.64 R14, c[0x0][0x230] ;  /* 0x00008c00ff0e7b82 */ /* 0x000ea20000000a00 */
[----:B-1----:R-:W-:-:S07]  /*0090*/  SHF.L.U32 R0, R0, 0x1, RZ ;  /* 0x0000000100007819 */ /* 0x002fce00000006ff */
[----:B------:R-:W1:Y:S01]  /*00a0*/  LDC.64 R10, c[0x0][0x238] ;  /* 0x00008e00ff0a7b82 */ /* 0x000e620000000a00 */
[----:B---3--:R-:W-:Y:S02]  /*00b0*/  SHF.R.S32.HI R2, RZ, 0x17, R9 ;  /* 0x00000017ff027819 */ /* 0x008fe40000011409 */
[----:B------:R-:W-:Y:S02]  /*00c0*/  LOP3.LUT R0, R0, 0xfe, RZ, 0xc0, !PT ;  /* 0x000000fe00007812 */ /* 0x000fe400078ec0ff */
[----:B------:R-:W-:-:S03]  /*00d0*/  SGXT R2, R2, 0x1 ;  /* 0x000000010202781a */ /* 0x000fc60000000200 */
[----:B------:R-:W3:Y:S01]  /*00e0*/  LDC.64 R4, c[0x0][0x210] ;  /* 0x00008400ff047b82 */ /* 0x000ee20000000a00 */
[----:B------:R-:W-:-:S04]  /*00f0*/  LEA R9, R9, R0, 0x8 ;  /* 0x0000000009097211 */ /* 0x000fc800078e40ff */
[----:B------:R-:W-:Y:S02]  /*0100*/  LEA.HI R2, R2, R9, RZ, 0x8 ;  /* 0x0000000902027211 */ /* 0x000fe400078f40ff */
[----:B------:R-:W-:Y:S02]  /*0110*/  ISETP.GE.AND P0, PT, R9, 0x5400, PT ;  /* 0x000054000900780c */ /* 0x000fe40003f06270 */
[----:B------:R-:W-:-:S05]  /*0120*/  SHF.R.S32.HI R2, RZ, 0x8, R2 ;  /* 0x00000008ff027819 */ /* 0x000fca0000011402 */
[----:B------:R-:W-:-:S05]  /*0130*/  IMAD.HI R0, R2, 0x30c30c31, RZ ;  /* 0x30c30c3102007827 */ /* 0x000fca00078e02ff */
[----:B------:R-:W-:-:S04]  /*0140*/  SHF.R.U32.HI R3, RZ, 0x1f, R0 ;  /* 0x0000001fff037819 */ /* 0x000fc80000011600 */
[----:B------:R-:W-:Y:S01]  /*0150*/  LEA.HI.SX32 R3, R0, R3, 0x1e ;  /* 0x0000000300037211 */ /* 0x000fe200078ff2ff */
[----:B------:R-:W-:-:S04]  /*0160*/  HFMA2.MMA R0, -RZ, RZ, 0, 0 ;  /* 0x00000000ff007435 */ /* 0x000fc800000001ff */
[----:B------:R-:W-:-:S04]  /*0170*/  IMAD R23, R3, -0x15, R2 ;  /* 0xffffffeb03177824 */ /* 0x000fc800078e0202 */
[----:B--2---:R-:W-:-:S05]  /*0180*/  IMAD.WIDE R12, R23, 0x4, R12 ;  /* 0x00000004170c7825 */ /* 0x004fca00078e020c */
[----:B------:R-:W2:Y:S04]  /*0190*/  @!P0 LDG.E.EL R0, desc[UR4][R12.64] ;  /* 0x000000040c008981 */ /* 0x000ea8000c2e1900 */
[----:B------:R1:W2:Y:S01]  /*01a0*/  @!P0 LDG.E.EL R6, desc[UR4][R12.64] ;  /* 0x000000040c068981 */ /* 0x0002a2000c2e1900 */
[----:B------:R-:W-:Y:S01]  /*01b0*/  CS2R R2, SRZ ;  /* 0x0000000000027805 */ /* 0x000fe2000001ff00 */
[----:B----4-:R-:W-:Y:S01]  /*01c0*/  IMAD.WIDE R20, R23, 0x4, R20 ;  /* 0x0000000417147825 */ /* 0x010fe200078e0214 */
[----:B------:R-:W-:-:S03]  /*01d0*/  MOV R8, RZ ;  /* 0x000000ff00087202 */ /* 0x000fc60000000f00 */
[----:B-----5:R-:W-:Y:S01]  /*01e0*/  IMAD.WIDE R18, R9, 0x4, R18 ;  /* 0x0000000409127825 */ /* 0x020fe200078e0212 */
[----:B------:R-:W4:Y:S04]  /*01f0*/  @!P0 LDG.E.EL R7, desc[UR4][R20.64] ;  /* 0x0000000414078981 */ /* 0x000f28000c2e1900 */
[----:B------:R-:W4:Y:S01]  /*0200*/  @!P0 LDG.E.64 R2, desc[UR4][R18.64] ;  /* 0x0000000412028981 */ /* 0x000f22000c1e1b00 */
[C---:B01----:R-:W-:Y:S01]  /*0210*/  IMAD.WIDE R12, R23.reuse, 0x4, R14 ;  /* 0x00000004170c7825 */ /* 0x043fe200078e020e */
[----:B------:R-:W-:Y:S02]  /*0220*/  CS2R R16, SRZ ;  /* 0x0000000000107805 */ /* 0x000fe4000001ff00 */
[----:B------:R-:W5:Y:S01]  /*0230*/  @!P0 LDG.E.EL R8, desc[UR4][R20.64] ;  /* 0x0000000414088981 */ /* 0x000f62000c2e1900 */
[----:B------:R-:W-:Y:S01]  /*0240*/  CS2R R14, SRZ ;  /* 0x00000000000e7805 */ /* 0x000fe2000001ff00 */
[----:B------:R-:W-:-:S02]  /*0250*/  IMAD.WIDE R22, R23, 0x4, R10 ;  /* 0x0000000417167825 */ /* 0x000fc400078e020a */
[----:B------:R-:W4:Y:S04]  /*0260*/  @!P0 LDG.E.EL R16, desc[UR4][R12.64] ;  /* 0x000000040c108981 */ /* 0x000f28000c2e1900 */
[----:B------:R0:W4:Y:S04]  /*0270*/  @!P0 LDG.E.EL R17, desc[UR4][R12.64] ;  /* 0x000000040c118981 */ /* 0x000128000c2e1900 */
[----:B------:R-:W4:Y:S04]  /*0280*/  @!P0 LDG.E.EL R15, desc[UR4][R22.64] ;  /* 0x00000004160f8981 */ /* 0x000f28000c2e1900 */
[----:B------:R-:W4:Y:S01]  /*0290*/  @!P0 LDG.E.EL R14, desc[UR4][R22.64] ;  /* 0x00000004160e8981 */ /* 0x000f22000c2e1900 */
[----:B------:R-:W-:Y:S01]  /*02a0*/  CS2R R10, SRZ ;  /* 0x00000000000a7805 */ /* 0x000fe2000001ff00 */
[----:B---3--:R-:W-:-:S05]  /*02b0*/  IMAD.WIDE R4, R9, 0x4, R4 ;  /* 0x0000000409047825 */ /* 0x008fca00078e0204 */
[----:B------:R-:W3:Y:S01]  /*02c0*/  @!P0 LDG.E.64 R10, desc[UR4][R4.64] ;  /* 0x00000004040a8981 */ /* 0x000ee2000c1e1b00 */
[----:B0-----:R-:W-:Y:S01]  /*02d0*/  HFMA2.MMA R13, -RZ, RZ, 1.625, 0 ;  /* 0x3e800000ff0d7435 */ /* 0x001fe200000001ff */
[----:B--2---:R-:W-:Y:S01]  /*02e0*/  FADD R0, R0, 9.9999997473787516356e-06 ;  /* 0x3727c5ac00007421 */ /* 0x004fe20000000000 */
[----:B------:R-:W-:-:S03]  /*02f0*/  FADD R6, R6, 9.9999997473787516356e-06 ;  /* 0x3727c5ac06067421 */ /* 0x000fc60000000000 */
[----:B------:R-:W0:Y:S08]  /*0300*/  MUFU.SQRT R9, R0 ;  /* 0x0000000000097308 */ /* 0x000e300000002000 */
[----:B------:R-:W1:Y:S01]  /*0310*/  MUFU.SQRT R18, R6 ;  /* 0x0000000600127308 */ /* 0x000e620000002000 */
[C---:B0-----:R-:W-:Y:S02]  /*0320*/  FSETP.GT.AND P1, PT, R9.reuse, 8.50705917302346158658e+37, PT ;  /* 0x7e8000000900780b */ /* 0x041fe40003f24000 */
[----:B------:R-:W-:-:S02]  /*0330*/  FSETP.GEU.AND P3, PT, R9, 1.175494350822287508e-38, PT ;  /* 0x008000000900780b */ /* 0x000fc40003f6e000 */
[C---:B-1----:R-:W-:Y:S02]  /*0340*/  FSETP.GT.AND P2, PT, R18.reuse, 8.50705917302346158658e+37, PT ;  /* 0x7e8000001200780b */ /* 0x042fe40003f44000 */
[----:B------:R-:W-:-:S07]  /*0350*/  FSETP.GEU.AND P4, PT, R18, 1.175494350822287508e-38, PT ;  /* 0x008000001200780b */ /* 0x000fce0003f8e000 */
[----:B------:R-:W-:-:S04]  /*0360*/  @P1 FMUL R9, R9, 0.25 ;  /* 0x3e80000009091820 */ /* 0x000fc80000400000 */
[----:B------:R-:W-:Y:S01]  /*0370*/  @!P3 FMUL R9, R9, 16777216 ;  /* 0x4b8000000909b820 */ /* 0x000fe20000400000 */
[----:B------:R-:W-:-:S04]  /*0380*/  @P2 FMUL R18, R18, 0.25 ;  /* 0x3e80000012122820 */ /* 0x000fc80000400000 */
[----:B------:R-:W-:Y:S01]  /*0390*/  @!P4 FMUL R18, R18, 16777216 ;  /* 0x4b8000001212c820 */ /* 0x000fe20000400000 */
[----:B------:R-:W0:Y:S01]  /*03a0*/  MUFU.RCP R9, R9 ;  /* 0x0000000900097308 */ /* 0x000e220000001000 */
[----:B------:R-:W-:-:S07]  /*03b0*/  FSEL R0, R13, 1, P1 ;  /* 0x3f8000000d007808 */ /* 0x000fce0000800000 */
[----:B------:R-:W1:Y:S01]  /*03c0*/  MUFU.RCP R18, R18 ;  /* 0x0000001200127308 */ /* 0x000e620000001000 */
[----:B------:R-:W-:Y:S01]  /*03d0*/  FSEL R13, R13, 1, P2 ;  /* 0x3f8000000d0d7808 */ /* 0x000fe20001000000 */
[----:B------:R-:W-:Y:S01]  /*03e0*/  @!P3 FMUL R0, R0, 16777216 ;  /* 0x4b8000000000b820 */ /* 0x000fe20000400000 */
[----:B----4-:R-:W-:-:S03]  /*03f0*/  FADD R2, -R7, R2 ;  /* 0x0000000207027221 */ /* 0x010fc60000000100 */
[----:B------:R-:W-:Y:S01]  /*0400*/  @!P4 FMUL R13, R13, 16777216 ;  /* 0x4b8000000d0dc820 */ /* 0x000fe20000400000 */
[----:B0-----:R-:W-:Y:S01]  /*0410*/  FMUL R7, R9, R0 ;  /* 0x0000000009077220 */ /* 0x001fe20000400000 */
[----:B-----5:R-:W-:-:S03]  /*0420*/  FADD R3, -R8, R3 ;  /* 0x0000000308037221 */ /* 0x020fc60000000100 */
[----:B------:R-:W-:Y:S01]  /*0430*/  FMUL R2, R2, R7 ;  /* 0x0000000702027220 */ /* 0x000fe20000400000 */
[----:B-1----:R-:W-:-:S04]  /*0440*/  FMUL R0, R18, R13 ;  /* 0x0000000d12007220 */ /* 0x002fc80000400000 */
[----:B------:R-:W-:Y:S01]  /*0450*/  FMUL R3, R3, R0 ;  /* 0x0000000003037220 */ /* 0x000fe20000400000 */
[----:B------:R-:W-:-:S03]  /*0460*/  FFMA R2, R2, R16, R15 ;  /* 0x0000001002027223 */ /* 0x000fc6000000000f */
[----:B------:R-:W-:Y:S02]  /*0470*/  FFMA R3, R3, R17, R14 ;  /* 0x0000001103037223 */ /* 0x000fe4000000000e */
[----:B------:R-:W-:-:S03]  /*0480*/  FSETP.GEU.AND P1, PT, R2, RZ, PT ;  /* 0x000000ff0200720b */ /* 0x000fc60003f2e000 */
[C---:B------:R-:W-:Y:S02]  /*0490*/  FSETP.GEU.AND P2, PT, R3.reuse, RZ, PT ;  /* 0x000000ff0300720b */ /* 0x040fe40003f4e000 */
[----:B------:R-:W-:Y:S02]  /*04a0*/  FSEL R7, R2, RZ, P1 ;  /* 0x000000ff02077208 */ /* 0x000fe40000800000 */
[----:B------:R-:W-:-:S03]  /*04b0*/  FSEL R0, R3, RZ, P2 ;  /* 0x000000ff03007208 */ /* 0x000fc60001000000 */
[----:B---3--:R-:W-:Y:S02]  /*04c0*/  FADD R10, R7, R10 ;  /* 0x0000000a070a7221 */ /* 0x008fe40000000000 */
[----:B------:R-:W-:Y:S01]  /*04d0*/  FADD R11, R0, R11 ;  /* 0x0000000b000b7221 */ /* 0x000fe20000000000 */
[----:B------:R-:W-:Y:S06]  /*04e0*/  @P0 EXIT ;  /* 0x000000000000094d */ /* 0x000fec0003800000 */
[----:B------:R-:W-:Y:S01]  /*04f0*/  STG.E.64 desc[UR4][R4.64], R10 ;  /* 0x0000000a04007986 */ /* 0x000fe2000c101b04 */
[----:B------:R-:W-:Y:S05]  /*0500*/  EXIT ;  /* 0x000000000000794d */ /* 0x000fea0003800000 */
.L_x_0:
[----:B------:R-:W-:-:S00]  /*0510*/  BRA `(.L_x_0) ;  /* 0xfffffffc00fc7947 */ /* 0x000fc0000383ffff */
[----:B------:R-:W-:-:S00]  /*0520*/  NOP ;  /* 0x0000000000007918 */ /* 0x000fc00000000000 */
        /* <DEDUP_REMOVED lines=13> */
.L_x_1:


//--------------------- .nv.global.init           --------------------------
	.section	.nv.global.init,"aw",@progbits
.nv.global.init:
	.type		_$_str,@object
	.size		_$_str,(_$_str_$_2 - _$_str)
_$_str:
        /*0000*/ 	.byte	0x5f, 0x5f, 0x43, 0x55, 0x44, 0x41, 0x5f, 0x46, 0x54, 0x5a, 0x00
	.type		_$_str_$_2,@object
	.size		_$_str_$_2,(.L_1 - _$_str_$_2)
_$_str_$_2:
        /*000b*/ 	.byte	0x5f, 0x5f, 0x43, 0x55, 0x44, 0x41, 0x5f, 0x50, 0x52, 0x45, 0x43, 0x5f, 0x53, 0x51, 0x52, 0x54
        /*001b*/ 	.byte	0x00
.L_1:


//--------------------- .nv.constant0.triton_poi_fused__native_batch_norm_legit_no_training_add_relu_0 --------------------------
	.section	.nv.constant0.triton_poi_fused__native_batch_norm_legit_no_training_add_relu_0,"a",@progbits
	.sectionflags	@""
	.align	4
.nv.constant0.triton_poi_fused__native_batch_norm_legit_no_training_add_relu_0:
	.zero		580
